//
// Generated by NVIDIA NVVM Compiler
//
// Compiler Build ID: CL-36424714
// Cuda compilation tools, release 13.0, V13.0.88
// Based on NVVM 20.0.0
//

.version 9.0
.target sm_100
.address_size 64

	// .globl	_Z19tile_exp_256_kernelPfS_
.global .align 4 .b8 x[131072];
.global .align 4 .b8 result[131072];

.visible .entry _Z19tile_exp_256_kernelPfS_(
	.param .u64 .ptr .align 1 _Z19tile_exp_256_kernelPfS__param_0,
	.param .u64 .ptr .align 1 _Z19tile_exp_256_kernelPfS__param_1
)
{
	.reg .pred 	%p<4>;
	.reg .b32 	%r<11>;
	.reg .b32 	%f<4>;
	.reg .b64 	%rd<16>;

	ld.param.u64 	%rd1, [_Z19tile_exp_256_kernelPfS__param_0];
	ld.param.u64 	%rd2, [_Z19tile_exp_256_kernelPfS__param_1];
	mov.u32 	%r3, %tid.y;
	mov.u32 	%r4, %ctaid.y;
	mov.u32 	%r5, %ntid.y;
	mad.lo.s32 	%r1, %r4, %r5, %r3;
	mov.u32 	%r6, %tid.x;
	mov.u32 	%r7, %ctaid.x;
	mov.u32 	%r8, %ntid.x;
	mad.lo.s32 	%r2, %r7, %r8, %r6;
	setp.gt.u32 	%p1, %r1, 255;
	setp.gt.s32 	%p2, %r2, 127;
	or.pred  	%p3, %p1, %p2;
	@%p3 bra 	$L__BB0_2;
	cvta.to.global.u64 	%rd3, %rd1;
	cvta.to.global.u64 	%rd4, %rd2;
	shl.b32 	%r9, %r1, 7;
	add.s32 	%r10, %r9, %r2;
	mul.wide.s32 	%rd5, %r10, 4;
	add.s64 	%rd6, %rd3, %rd5;
	ld.global.f32 	%f1, [%rd6];
	mul.wide.u32 	%rd7, %r1, 512;
	mov.u64 	%rd8, x;
	add.s64 	%rd9, %rd8, %rd7;
	mul.wide.s32 	%rd10, %r2, 4;
	add.s64 	%rd11, %rd9, %rd10;
	st.global.f32 	[%rd11], %f1;
	mul.f32 	%f2, %f1, 0f3FB8AA3B;
	ex2.approx.f32 	%f3, %f2;
	mov.u64 	%rd12, result;
	add.s64 	%rd13, %rd12, %rd7;
	add.s64 	%rd14, %rd13, %rd10;
	st.global.f32 	[%rd14], %f3;
	add.s64 	%rd15, %rd4, %rd5;
	st.global.f32 	[%rd15], %f3;
$L__BB0_2:
	ret;

}


// ===== COMPILED SASS (sm_100) =====

	.target	sm_100

	.elftype	@"ET_EXEC"


//--------------------- .note.nv.tkinfo           --------------------------
	.section	.note.nv.tkinfo,"",@"SHT_NOTE"
	.sectionflags	@"SHF_NOTE_NV_TKINFO"
	.tkinfo
        /*0018*/ 	.word	0x00000002
        /*0030*/ 	.string	""
        /*0030*/ 	.string	"ptxas"
        /*0030*/ 	.string	"Cuda compilation tools, release 13.0, V13.0.88"
        /*0030*/ 	.string	"Build cuda_13.0.r13.0/compiler.36424714_0"
        /*0030*/ 	.string	"-arch sm_100 -m 64 "



//--------------------- .note.nv.cuinfo           --------------------------
	.section	.note.nv.cuinfo,"",@"SHT_NOTE"
	.sectionflags	@"SHF_NOTE_NV_CUINFO"
        /*0018*/ 	.short	0x0002
        /*001a*/ 	.short	0x0064
        /*001c*/ 	.short	0x0082
	.zero		2


//--------------------- .nv.info                  --------------------------
	.section	.nv.info,"",@"SHT_CUDA_INFO"
	.align	4


	//----- nvinfo : EIATTR_REGCOUNT
	.align		4
        /*0000*/ 	.byte	0x04, 0x2f
        /*0002*/ 	.short	(.L_3 - .L_2)
	.align		4
.L_2:
        /*0004*/ 	.word	index@(_Z19tile_exp_256_kernelPfS_)
        /*0008*/ 	.word	0x00000016


	//----- nvinfo : EIATTR_FRAME_SIZE
	.align		4
.L_3:
        /*000c*/ 	.byte	0x04, 0x11
        /*000e*/ 	.short	(.L_5 - .L_4)
	.align		4
.L_4:
        /*0010*/ 	.word	index@(_Z19tile_exp_256_kernelPfS_)
        /*0014*/ 	.word	0x00000000


	//----- nvinfo : EIATTR_MIN_STACK_SIZE
	.align		4
.L_5:
        /*0018*/ 	.byte	0x04, 0x12
        /*001a*/ 	.short	(.L_7 - .L_6)
	.align		4
.L_6:
        /*001c*/ 	.word	index@(_Z19tile_exp_256_kernelPfS_)
        /*0020*/ 	.word	0x00000000
.L_7:


//--------------------- .nv.compat                --------------------------
	.section	.nv.compat,"",@"SHT_CUDA_COMPAT_INFO"
	.align	4
        /*0000*/ 	.byte	0x02, 0x09, 0x00, 0x00, 0x02, 0x02, 0x01, 0x00, 0x02, 0x05, 0x05, 0x00, 0x03, 0x07, 0x01, 0x01
        /*0010*/ 	.byte	0x02, 0x03, 0x00, 0x00, 0x02, 0x06, 0x01, 0x00, 0x04, 0x0b, 0x08, 0x00, 0x01, 0x00, 0x00, 0x00
        /*0020*/ 	.byte	0x00, 0x00, 0x00, 0x00


//--------------------- .nv.info._Z19tile_exp_256_kernelPfS_ --------------------------
	.section	.nv.info._Z19tile_exp_256_kernelPfS_,"",@"SHT_CUDA_INFO"
	.sectionflags	@""
	.align	4


	//----- nvinfo : EIATTR_CUDA_API_VERSION
	.align		4
        /*0000*/ 	.byte	0x04, 0x37
        /*0002*/ 	.short	(.L_9 - .L_8)
.L_8:
        /*0004*/ 	.word	0x00000082


	//----- nvinfo : EIATTR_KPARAM_INFO
	.align		4
.L_9:
        /*0008*/ 	.byte	0x04, 0x17
        /*000a*/ 	.short	(.L_11 - .L_10)
.L_10:
        /*000c*/ 	.word	0x00000000
        /*0010*/ 	.short	0x0001
        /*0012*/ 	.short	0x0008
        /*0014*/ 	.byte	0x00, 0xf5, 0x21, 0x00


	//----- nvinfo : EIATTR_KPARAM_INFO
	.align		4
.L_11:
        /*0018*/ 	.byte	0x04, 0x17
        /*001a*/ 	.short	(.L_13 - .L_12)
.L_12:
        /*001c*/ 	.word	0x00000000
        /*0020*/ 	.short	0x0000
        /*0022*/ 	.short	0x0000
        /*0024*/ 	.byte	0x00, 0xf5, 0x21, 0x00


	//----- nvinfo : EIATTR_SPARSE_MMA_MASK
	.align		4
.L_13:
        /*0028*/ 	.byte	0x03, 0x50
        /*002a*/ 	.short	0x0000


	//----- nvinfo : EIATTR_MAXREG_COUNT
	.align		4
        /*002c*/ 	.byte	0x03, 0x1b
        /*002e*/ 	.short	0x00ff


	//----- nvinfo : EIATTR_MERCURY_ISA_VERSION
	.align		4
        /*0030*/ 	.byte	0x03, 0x5f
        /*0032*/ 	.short	0x0101


	//----- nvinfo : EIATTR_VRC_CTA_INIT_COUNT
	.align		4
        /*0034*/ 	.byte	0x02, 0x4a
	.zero		1
	.zero		1


	//----- nvinfo : EIATTR_EXIT_INSTR_OFFSETS
	.align		4
        /*0038*/ 	.byte	0x04, 0x1c
        /*003a*/ 	.short	(.L_15 - .L_14)


	//   ....[0]....
.L_14:
        /*003c*/ 	.word	0x000000b0


	//   ....[1]....
        /*0040*/ 	.word	0x00000210


	//----- nvinfo : EIATTR_CBANK_PARAM_SIZE
	.align		4
.L_15:
        /*0044*/ 	.byte	0x03, 0x19
        /*0046*/ 	.short	0x0010


	//----- nvinfo : EIATTR_PARAM_CBANK
	.align		4
        /*0048*/ 	.byte	0x04, 0x0a
        /*004a*/ 	.short	(.L_17 - .L_16)
	.align		4
.L_16:
        /*004c*/ 	.word	index@(.nv.constant0._Z19tile_exp_256_kernelPfS_)
        /*0050*/ 	.short	0x0380
        /*0052*/ 	.short	0x0010


	//----- nvinfo : EIATTR_SW_WAR
	.align		4
.L_17:
        /*0054*/ 	.byte	0x04, 0x36
        /*0056*/ 	.short	(.L_19 - .L_18)
.L_18:
        /*0058*/ 	.word	0x00000008
.L_19:


//--------------------- .nv.callgraph             --------------------------
	.section	.nv.callgraph,"",@"SHT_CUDA_CALLGRAPH"
	.align	4
	.sectionentsize	8
	.align		4
        /*0000*/ 	.word	0x00000000
	.align		4
        /*0004*/ 	.word	0xffffffff
	.align		4
        /*0008*/ 	.word	0x00000000
	.align		4
        /*000c*/ 	.word	0xfffffffe
	.align		4
        /*0010*/ 	.word	0x00000000
	.align		4
        /*0014*/ 	.word	0xfffffffd
	.align		4
        /*0018*/ 	.word	0x00000000
	.align		4
        /*001c*/ 	.word	0xfffffffc


//--------------------- .nv.constant4             --------------------------
	.section	.nv.constant4,"a",@progbits
	.align	8
	.align		8
.nv.constant4:
        /*0000*/ 	.dword	x
	.align		8
        /*0008*/ 	.dword	result


//--------------------- .text._Z19tile_exp_256_kernelPfS_ --------------------------
	.section	.text._Z19tile_exp_256_kernelPfS_,"ax",@progbits
	.align	128
        .global         _Z19tile_exp_256_kernelPfS_
        .type           _Z19tile_exp_256_kernelPfS_,@function
        .size           _Z19tile_exp_256_kernelPfS_,(.L_x_1 - _Z19tile_exp_256_kernelPfS_)
        .other          _Z19tile_exp_256_kernelPfS_,@"STO_CUDA_ENTRY STV_DEFAULT"
_Z19tile_exp_256_kernelPfS_:
.text._Z19tile_exp_256_kernelPfS_:
[----:B------:R-:W-:Y:S01]  /*0000*/  LDC R1, c[0x0][0x37c] ;  /* 0x0000df00ff017b82 */ /* 0x000fe20000000800 */
[----:B------:R-:W0:Y:S07]  /*0010*/  S2R R13, SR_TID.X ;  /* 0x00000000000d7919 */ /* 0x000e2e0000002100 */
[----:B------:R-:W1:Y:S01]  /*0020*/  LDC R0, c[0x0][0x364] ;  /* 0x0000d900ff007b82 */ /* 0x000e620000000800 */
[----:B------:R-:W1:Y:S07]  /*0030*/  S2R R11, SR_TID.Y ;  /* 0x00000000000b7919 */ /* 0x000e6e0000002200 */
[----:B------:R-:W0:Y:S08]  /*0040*/  S2UR UR5, SR_CTAID.X ;  /* 0x00000000000579c3 */ /* 0x000e300000002500 */
[----:B------:R-:W0:Y:S08]  /*0050*/  LDC R2, c[0x0][0x360] ;  /* 0x0000d800ff027b82 */ /* 0x000e300000000800 */
[----:B------:R-:W1:Y:S01]  /*0060*/  S2UR UR4, SR_CTAID.Y ;  /* 0x00000000000479c3 */ /* 0x000e620000002600 */
[----:B0-----:R-:W-:-:S05]  /*0070*/  IMAD R13, R2, UR5, R13 ;  /* 0x00000005020d7c24 */ /* 0x001fca000f8e020d */
[----:B------:R-:W-:Y:S01]  /*0080*/  ISETP.GT.AND P0, PT, R13, 0x7f, PT ;  /* 0x0000007f0d00780c */ /* 0x000fe20003f04270 */
[----:B-1----:R-:W-:-:S05]  /*0090*/  IMAD R11, R0, UR4, R11 ;  /* 0x00000004000b7c24 */ /* 0x002fca000f8e020b */
[----:B------:R-:W-:-:S13]  /*00a0*/  ISETP.GT.U32.OR P0, PT, R11, 0xff, P0 ;  /* 0x000000ff0b00780c */ /* 0x000fda0000704470 */
[----:B------:R-:W-:Y:S05]  /*00b0*/  @P0 EXIT ;  /* 0x000000000000094d */ /* 0x000fea0003800000 */
[----:B------:R-:W0:Y:S01]  /*00c0*/  LDC.64 R2, c[0x0][0x380] ;  /* 0x0000e000ff027b82 */ /* 0x000e220000000a00 */
[----:B------:R-:W1:Y:S01]  /*00d0*/  LDCU.64 UR4, c[0x0][0x358] ;  /* 0x00006b00ff0477ac */ /* 0x000e620008000a00 */
[----:B------:R-:W-:-:S06]  /*00e0*/  LEA R15, R11, R13, 0x7 ;  /* 0x0000000d0b0f7211 */ /* 0x000fcc00078e38ff */
[----:B------:R-:W2:Y:S08]  /*00f0*/  LDC.64 R4, c[0x4][RZ] ;  /* 0x01000000ff047b82 */ /* 0x000eb00000000a00 */
[----:B------:R-:W3:Y:S01]  /*0100*/  LDC.64 R6, c[0x4][0x8] ;  /* 0x01000200ff067b82 */ /* 0x000ee20000000a00 */
[----:B0-----:R-:W-:-:S07]  /*0110*/  IMAD.WIDE R2, R15, 0x4, R2 ;  /* 0x000000040f027825 */ /* 0x001fce00078e0202 */
[----:B------:R-:W0:Y:S01]  /*0120*/  LDC.64 R8, c[0x0][0x388] ;  /* 0x0000e200ff087b82 */ /* 0x000e220000000a00 */
[----:B-1----:R0:W4:Y:S01]  /*0130*/  LDG.E R17, desc[UR4][R2.64] ;  /* 0x0000000402117981 */ /* 0x002122000c1e1900 */
[----:B--2---:R-:W-:-:S04]  /*0140*/  IMAD.WIDE.U32 R4, R11, 0x200, R4 ;  /* 0x000002000b047825 */ /* 0x004fc800078e0004 */
[----:B------:R-:W-:-:S04]  /*0150*/  IMAD.WIDE R4, R13, 0x4, R4 ;  /* 0x000000040d047825 */ /* 0x000fc800078e0204 */
[----:B---3--:R-:W-:-:S04]  /*0160*/  IMAD.WIDE.U32 R6, R11, 0x200, R6 ;  /* 0x000002000b067825 */ /* 0x008fc800078e0006 */
[----:B------:R-:W-:-:S04]  /*0170*/  IMAD.WIDE R6, R13, 0x4, R6 ;  /* 0x000000040d067825 */ /* 0x000fc800078e0206 */
[----:B0-----:R-:W-:-:S04]  /*0180*/  IMAD.WIDE R2, R15, 0x4, R8 ;  /* 0x000000040f027825 */ /* 0x001fc800078e0208 */
[----:B----4-:R-:W-:Y:S01]  /*0190*/  FMUL R0, R17, 1.4426950216293334961 ;  /* 0x3fb8aa3b11007820 */ /* 0x010fe20000400000 */
[----:B------:R-:W-:Y:S04]  /*01a0*/  STG.E desc[UR4][R4.64], R17 ;  /* 0x0000001104007986 */ /* 0x000fe8000c101904 */
[----:B------:R-:W-:-:S13]  /*01b0*/  FSETP.GEU.AND P0, PT, R0, -126, PT ;  /* 0xc2fc00000000780b */ /* 0x000fda0003f0e000 */
[----:B------:R-:W-:-:S04]  /*01c0*/  @!P0 FMUL R0, R0, 0.5 ;  /* 0x3f00000000008820 */ /* 0x000fc80000400000 */
[----:B------:R-:W0:Y:S02]  /*01d0*/  MUFU.EX2 R19, R0 ;  /* 0x0000000000137308 */ /* 0x000e240000000800 */
[----:B0-----:R-:W-:-:S05]  /*01e0*/  @!P0 FMUL R19, R19, R19 ;  /* 0x0000001313138220 */ /* 0x001fca0000400000 */
[----:B------:R-:W-:Y:S04]  /*01f0*/  STG.E desc[UR4][R6.64], R19 ;  /* 0x0000001306007986 */ /* 0x000fe8000c101904 */
[----:B------:R-:W-:Y:S01]  /*0200*/  STG.E desc[UR4][R2.64], R19 ;  /* 0x0000001302007986 */ /* 0x000fe2000c101904 */
[----:B------:R-:W-:Y:S05]  /*0210*/  EXIT ;  /* 0x000000000000794d */ /* 0x000fea0003800000 */
.L_x_0:
[----:B------:R-:W-:-:S00]  /*0220*/  BRA `(.L_x_0) ;  /* 0xfffffffc00fc7947 */ /* 0x000fc0000383ffff */
[----:B------:R-:W-:-:S00]  /*0230*/  NOP ;  /* 0x0000000000007918 */ /* 0x000fc00000000000 */
        /* <DEDUP_REMOVED lines=12> */
.L_x_1:


//--------------------- .nv.shared.reserved.0     --------------------------
	.section	.nv.shared.reserved.0,"aw",@nobits
	.weak		__nv_reservedSMEM_offset_0_alias
	.size		__nv_reservedSMEM_offset_0_alias, 0, 64
	.other		__nv_reservedSMEM_offset_0_alias,@"STO_CUDA_RESERVED_SHARED STV_DEFAULT"
__nv_reservedSMEM_offset_0_alias:
	.zero		0
	.zero		64


//--------------------- .nv.global                --------------------------
	.section	.nv.global,"aw",@nobits
	.align	4
.nv.global:
	.type		x,@object
	.size		x,(result - x)
x:
	.zero		131072
	.type		result,@object
	.size		result,(.L_1 - result)
result:
	.zero		131072
.L_1:


//--------------------- .nv.constant0._Z19tile_exp_256_kernelPfS_ --------------------------
	.section	.nv.constant0._Z19tile_exp_256_kernelPfS_,"a",@progbits
	.sectionflags	@""
	.align	4
.nv.constant0._Z19tile_exp_256_kernelPfS_:
	.zero		912


//--------------------- SYMBOLS --------------------------

	.type		.nv.reservedSmem.offset0,@object
	.size		.nv.reservedSmem.offset0,0x4
